	.headerflags	@"EF_CUDA_TEXMODE_UNIFIED EF_CUDA_64BIT_ADDRESS EF_CUDA_ACCELERATORS EF_CUDA_SM90 EF_CUDA_VIRTUAL_SM(EF_CUDA_SM90)"
	.elftype	@"ET_EXEC"


//--------------------- .nv.info                  --------------------------
	.section	.nv.info,"",@"SHT_CUDA_INFO"
	.align	4


	//----- nvinfo : EIATTR_REGCOUNT
	.align		4
        /*0000*/ 	.byte	0x04, 0x2f
        /*0002*/ 	.short	(.L_3 - .L_2)
	.align		4
.L_2:
        /*0004*/ 	.word	index@(triton_poi_fused__native_batch_norm_legit_no_training_leaky_relu_25)
        /*0008*/ 	.word	0x00000010


	//----- nvinfo : EIATTR_MIN_STACK_SIZE
	.align		4
.L_3:
        /*000c*/ 	.byte	0x04, 0x12
        /*000e*/ 	.short	(.L_5 - .L_4)
	.align		4
.L_4:
        /*0010*/ 	.word	index@(triton_poi_fused__native_batch_norm_legit_no_training_leaky_relu_25)
        /*0014*/ 	.word	0x00000000


	//----- nvinfo : EIATTR_FRAME_SIZE
	.align		4
.L_5:
        /*0018*/ 	.byte	0x04, 0x11
        /*001a*/ 	.short	(.L_7 - .L_6)
	.align		4
.L_6:
        /*001c*/ 	.word	index@(triton_poi_fused__native_batch_norm_legit_no_training_leaky_relu_25)
        /*0020*/ 	.word	0x00000000


	//----- nvinfo : EIATTR_MIN_STACK_SIZE
	.align		4
.L_7:
        /*0024*/ 	.byte	0x04, 0x12
        /*0026*/ 	.short	(.L_9 - .L_8)
	.align		4
.L_8:
        /*0028*/ 	.word	index@(triton_poi_fused__native_batch_norm_legit_no_training_leaky_relu_25)
        /*002c*/ 	.word	0x00000000
.L_9:


//--------------------- .nv.info.triton_poi_fused__native_batch_norm_legit_no_training_leaky_relu_25 --------------------------
	.section	.nv.info.triton_poi_fused__native_batch_norm_legit_no_training_leaky_relu_25,"",@"SHT_CUDA_INFO"
	.sectionflags	@""
	.align	4


	//----- nvinfo : EIATTR_CUDA_API_VERSION
	.align		4
        /*0000*/ 	.byte	0x04, 0x37
        /*0002*/ 	.short	(.L_11 - .L_10)
.L_10:
        /*0004*/ 	.word	0x0000007c


	//----- nvinfo : EIATTR_KPARAM_INFO
	.align		4
.L_11:
        /*0008*/ 	.byte	0x04, 0x17
        /*000a*/ 	.short	(.L_13 - .L_12)
.L_12:
        /*000c*/ 	.word	0x00000000
        /*0010*/ 	.short	0x0006
        /*0012*/ 	.short	0x0030
        /*0014*/ 	.byte	0x00, 0xf0, 0x11, 0x00


	//----- nvinfo : EIATTR_KPARAM_INFO
	.align		4
.L_13:
        /*0018*/ 	.byte	0x04, 0x17
        /*001a*/ 	.short	(.L_15 - .L_14)
.L_14:
        /*001c*/ 	.word	0x00000000
        /*0020*/ 	.short	0x0005
        /*0022*/ 	.short	0x0028
        /*0024*/ 	.byte	0x00, 0xf4, 0x21, 0x00


	//----- nvinfo : EIATTR_KPARAM_INFO
	.align		4
.L_15:
        /*0028*/ 	.byte	0x04, 0x17
        /*002a*/ 	.short	(.L_17 - .L_16)
.L_16:
        /*002c*/ 	.word	0x00000000
        /*0030*/ 	.short	0x0004
        /*0032*/ 	.short	0x0020
        /*0034*/ 	.byte	0x00, 0xf4, 0x21, 0x00


	//----- nvinfo : EIATTR_KPARAM_INFO
	.align		4
.L_17:
        /*0038*/ 	.byte	0x04, 0x17
        /*003a*/ 	.short	(.L_19 - .L_18)
.L_18:
        /*003c*/ 	.word	0x00000000
        /*0040*/ 	.short	0x0003
        /*0042*/ 	.short	0x0018
        /*0044*/ 	.byte	0x00, 0xf4, 0x21, 0x00


	//----- nvinfo : EIATTR_KPARAM_INFO
	.align		4
.L_19:
        /*0048*/ 	.byte	0x04, 0x17
        /*004a*/ 	.short	(.L_21 - .L_20)
.L_20:
        /*004c*/ 	.word	0x00000000
        /*0050*/ 	.short	0x0002
        /*0052*/ 	.short	0x0010
        /*0054*/ 	.byte	0x00, 0xf4, 0x21, 0x00


	//----- nvinfo : EIATTR_KPARAM_INFO
	.align		4
.L_21:
        /*0058*/ 	.byte	0x04, 0x17
        /*005a*/ 	.short	(.L_23 - .L_22)
.L_22:
        /*005c*/ 	.word	0x00000000
        /*0060*/ 	.short	0x0001
        /*0062*/ 	.short	0x0008
        /*0064*/ 	.byte	0x00, 0xf4, 0x21, 0x00


	//----- nvinfo : EIATTR_KPARAM_INFO
	.align		4
.L_23:
        /*0068*/ 	.byte	0x04, 0x17
        /*006a*/ 	.short	(.L_25 - .L_24)
.L_24:
        /*006c*/ 	.word	0x00000000
        /*0070*/ 	.short	0x0000
        /*0072*/ 	.short	0x0000
        /*0074*/ 	.byte	0x00, 0xf4, 0x21, 0x00


	//----- nvinfo : EIATTR_SPARSE_MMA_MASK
	.align		4
.L_25:
        /*0078*/ 	.byte	0x03, 0x50
        /*007a*/ 	.short	0x0000


	//----- nvinfo : EIATTR_MAXREG_COUNT
	.align		4
        /*007c*/ 	.byte	0x03, 0x1b
        /*007e*/ 	.short	0x00ff


	//----- nvinfo : EIATTR_EXIT_INSTR_OFFSETS
	.align		4
        /*0080*/ 	.byte	0x04, 0x1c
        /*0082*/ 	.short	(.L_27 - .L_26)


	//   ....[0]....
.L_26:
        /*0084*/ 	.word	0x000003d0


	//----- nvinfo : EIATTR_REQNTID
	.align		4
.L_27:
        /*0088*/ 	.byte	0x04, 0x10
        /*008a*/ 	.short	(.L_29 - .L_28)
.L_28:
        /*008c*/ 	.word	0x00000080
        /*0090*/ 	.word	0x00000001
        /*0094*/ 	.word	0x00000001


	//----- nvinfo : EIATTR_CBANK_PARAM_SIZE
	.align		4
.L_29:
        /*0098*/ 	.byte	0x03, 0x19
        /*009a*/ 	.short	0x0034


	//----- nvinfo : EIATTR_PARAM_CBANK
	.align		4
        /*009c*/ 	.byte	0x04, 0x0a
        /*009e*/ 	.short	(.L_31 - .L_30)
	.align		4
.L_30:
        /*00a0*/ 	.word	index@(.nv.constant0.triton_poi_fused__native_batch_norm_legit_no_training_leaky_relu_25)
        /*00a4*/ 	.short	0x0210
        /*00a6*/ 	.short	0x0034


	//----- nvinfo : EIATTR_SW_WAR
	.align		4
.L_31:
        /*00a8*/ 	.byte	0x04, 0x36
        /*00aa*/ 	.short	(.L_33 - .L_32)
.L_32:
        /*00ac*/ 	.word	0x00000008
.L_33:


//--------------------- .nv.callgraph             --------------------------
	.section	.nv.callgraph,"",@"SHT_CUDA_CALLGRAPH"
	.align	4
	.sectionentsize	8
	.align		4
        /*0000*/ 	.word	0x00000000
	.align		4
        /*0004*/ 	.word	0xffffffff
	.align		4
        /*0008*/ 	.word	0x00000000
	.align		4
        /*000c*/ 	.word	0xfffffffe
	.align		4
        /*0010*/ 	.word	0x00000000
	.align		4
        /*0014*/ 	.word	0xfffffffd
	.align		4
        /*0018*/ 	.word	0x00000000
	.align		4
        /*001c*/ 	.word	0xfffffffc


//--------------------- .nv.constant4             --------------------------
	.section	.nv.constant4,"a",@progbits
	.align	8
	.align		8
.nv.constant4:
        /*0000*/ 	.dword	_$_str
	.align		8
        /*0008*/ 	.dword	_$_str_$_2


//--------------------- .text.triton_poi_fused__native_batch_norm_legit_no_training_leaky_relu_25 --------------------------
	.section	.text.triton_poi_fused__native_batch_norm_legit_no_training_leaky_relu_25,"ax",@progbits
	.align	128
        .global         triton_poi_fused__native_batch_norm_legit_no_training_leaky_relu_25
        .type           triton_poi_fused__native_batch_norm_legit_no_training_leaky_relu_25,@function
        .size           triton_poi_fused__native_batch_norm_legit_no_training_leaky_relu_25,(.L_x_1 - triton_poi_fused__native_batch_norm_legit_no_training_leaky_relu_25)
        .other          triton_poi_fused__native_batch_norm_legit_no_training_leaky_relu_25,@"STO_CUDA_ENTRY STV_DEFAULT"
triton_poi_fused__native_batch_norm_legit_no_training_leaky_relu_25:
.text.triton_poi_fused__native_batch_norm_legit_no_training_leaky_relu_25:
[----:B------:R-:W-:Y:S01]  /*0000*/  LDC R1, c[0x0][0x28] ;  /* 0x00000a00ff017b82 */ /* 0x000fe20000000800 */
[----:B------:R-:W1:Y:S07]  /*0010*/  S2R R0, SR_TID.X ;  /* 0x0000000000007919 */ /* 0x000e6e0000002100 */
[----:B------:R-:W2:Y:S01]  /*0020*/  LDC.64 R2, c[0x0][0x228] ;  /* 0x00008a00ff027b82 */ /* 0x000ea20000000a00 */
[----:B------:R-:W-:Y:S01]  /*0030*/  ULDC.64 UR4, c[0x0][0x208] ;  /* 0x0000820000047ab9 */ /* 0x000fe20000000a00 */
[----:B------:R-:W3:Y:S06]  /*0040*/  S2R R7, SR_CTAID.X ;  /* 0x0000000000077919 */ /* 0x000eec0000002500 */
[----:B------:R-:W4:Y:S08]  /*0050*/  LDC.64 R8, c[0x0][0x230] ;  /* 0x00008c00ff087b82 */ /* 0x000f300000000a00 */
[----:B------:R-:W5:Y:S01]  /*0060*/  LDC.64 R10, c[0x0][0x238] ;  /* 0x00008e00ff0a7b82 */ /* 0x000f620000000a00 */
[----:B-1----:R-:W-:-:S02]  /*0070*/  SHF.L.U32 R0, R0, 0x1, RZ ;  /* 0x0000000100007819 */ /* 0x002fc400000006ff */
[----:B---3--:R-:W-:Y:S02]  /*0080*/  SHF.R.S32.HI R5, RZ, 0x17, R7 ;  /* 0x00000017ff057819 */ /* 0x008fe40000011407 */
[----:B------:R-:W-:Y:S02]  /*0090*/  LOP3.LUT R0, R0, 0xfe, RZ, 0xc0, !PT ;  /* 0x000000fe00007812 */ /* 0x000fe400078ec0ff */
[----:B------:R-:W-:Y:S02]  /*00a0*/  SGXT R5, R5, 0x1 ;  /* 0x000000010505781a */ /* 0x000fe40000000200 */
[----:B------:R-:W-:Y:S02]  /*00b0*/  LEA R0, R7, R0, 0x8 ;  /* 0x0000000007007211 */ /* 0x000fe400078e40ff */
[----:B------:R-:W1:Y:S02]  /*00c0*/  LDC.64 R6, c[0x0][0x220] ;  /* 0x00008800ff067b82 */ /* 0x000e640000000a00 */
[----:B------:R-:W-:-:S04]  /*00d0*/  LEA.HI R5, R5, R0, RZ, 0x9 ;  /* 0x0000000005057211 */ /* 0x000fc800078f48ff */
[----:B------:R-:W-:-:S04]  /*00e0*/  LOP3.LUT R5, R5, 0xfffffe00, RZ, 0xc0, !PT ;  /* 0xfffffe0005057812 */ /* 0x000fc800078ec0ff */
[----:B------:R-:W-:Y:S02]  /*00f0*/  IADD3 R13, R0, -R5, RZ ;  /* 0x80000005000d7210 */ /* 0x000fe40007ffe0ff */
[----:B------:R-:W3:Y:S03]  /*0100*/  LDC.64 R4, c[0x0][0x218] ;  /* 0x00008600ff047b82 */ /* 0x000ee60000000a00 */
[----:B--2---:R-:W-:-:S06]  /*0110*/  IMAD.WIDE R2, R13, 0x4, R2 ;  /* 0x000000040d027825 */ /* 0x004fcc00078e0202 */
[----:B------:R-:W2:Y:S01]  /*0120*/  LDG.E.EL.64 R2, desc[UR4][R2.64] ;  /* 0x0000000402027981 */ /* 0x000ea2000c2e1b00 */
[----:B-1----:R-:W-:-:S06]  /*0130*/  IMAD.WIDE R6, R13, 0x4, R6 ;  /* 0x000000040d067825 */ /* 0x002fcc00078e0206 */
[----:B------:R-:W2:Y:S01]  /*0140*/  LDG.E.EL.64 R6, desc[UR4][R6.64] ;  /* 0x0000000406067981 */ /* 0x000ea2000c2e1b00 */
[----:B---3--:R-:W-:-:S06]  /*0150*/  IMAD.WIDE R4, R0, 0x4, R4 ;  /* 0x0000000400047825 */ /* 0x008fcc00078e0204 */
[----:B------:R-:W3:Y:S01]  /*0160*/  LDG.E.64 R4, desc[UR4][R4.64] ;  /* 0x0000000404047981 */ /* 0x000ee2000c1e1b00 */
[----:B----4-:R-:W-:-:S04]  /*0170*/  IMAD.WIDE R8, R13, 0x4, R8 ;  /* 0x000000040d087825 */ /* 0x010fc800078e0208 */
[----:B-----5:R-:W-:Y:S02]  /*0180*/  IMAD.WIDE R10, R13, 0x4, R10 ;  /* 0x000000040d0a7825 */ /* 0x020fe400078e020a */
[----:B------:R-:W4:Y:S04]  /*0190*/  LDG.E.EL.64 R8, desc[UR4][R8.64] ;  /* 0x0000000408087981 */ /* 0x000f28000c2e1b00 */
[----:B------:R-:W4:Y:S01]  /*01a0*/  LDG.E.EL.64 R10, desc[UR4][R10.64] ;  /* 0x000000040a0a7981 */ /* 0x000f22000c2e1b00 */
[----:B--2---:R-:W-:Y:S01]  /*01b0*/  FADD R2, R2, 9.9999997473787516356e-06 ;  /* 0x3727c5ac02027421 */ /* 0x004fe20000000000 */
[----:B------:R-:W-:-:S03]  /*01c0*/  FADD R3, R3, 9.9999997473787516356e-06 ;  /* 0x3727c5ac03037421 */ /* 0x000fc60000000000 */
[----:B------:R-:W1:Y:S08]  /*01d0*/  MUFU.SQRT R12, R2 ;  /* 0x00000002000c7308 */ /* 0x000e700000002000 */
[----:B------:R-:W2:Y:S01]  /*01e0*/  MUFU.SQRT R13, R3 ;  /* 0x00000003000d7308 */ /* 0x000ea20000002000 */
[C---:B-1----:R-:W-:Y:S02]  /*01f0*/  FSETP.GT.AND P0, PT, R12.reuse, 8.50705917302346158658e+37, PT ;  /* 0x7e8000000c00780b */ /* 0x042fe40003f04000 */
[----:B------:R-:W-:-:S02]  /*0200*/  FSETP.GEU.AND P2, PT, R12, 1.175494350822287508e-38, PT ;  /* 0x008000000c00780b */ /* 0x000fc40003f4e000 */
[C---:B--2---:R-:W-:Y:S02]  /*0210*/  FSETP.GT.AND P1, PT, R13.reuse, 8.50705917302346158658e+37, PT ;  /* 0x7e8000000d00780b */ /* 0x044fe40003f24000 */
[----:B------:R-:W-:-:S07]  /*0220*/  FSETP.GEU.AND P3, PT, R13, 1.175494350822287508e-38, PT ;  /* 0x008000000d00780b */ /* 0x000fce0003f6e000 */
[----:B------:R-:W-:Y:S01]  /*0230*/  @P0 FMUL R12, R12, 0.25 ;  /* 0x3e8000000c0c0820 */ /* 0x000fe20000400000 */
[----:B------:R-:W-:-:S03]  /*0240*/  HFMA2.MMA R2, -RZ, RZ, 1.625, 0 ;  /* 0x3e800000ff027435 */ /* 0x000fc600000001ff */
[----:B------:R-:W-:Y:S01]  /*0250*/  @!P2 FMUL R12, R12, 16777216 ;  /* 0x4b8000000c0ca820 */ /* 0x000fe20000400000 */
[----:B------:R-:W-:-:S04]  /*0260*/  @P1 FMUL R13, R13, 0.25 ;  /* 0x3e8000000d0d1820 */ /* 0x000fc80000400000 */
[----:B------:R-:W-:Y:S01]  /*0270*/  @!P3 FMUL R13, R13, 16777216 ;  /* 0x4b8000000d0db820 */ /* 0x000fe20000400000 */
[----:B------:R-:W1:Y:S01]  /*0280*/  MUFU.RCP R12, R12 ;  /* 0x0000000c000c7308 */ /* 0x000e620000001000 */
[----:B------:R-:W-:-:S07]  /*0290*/  FSEL R3, R2, 1, P0 ;  /* 0x3f80000002037808 */ /* 0x000fce0000000000 */
[----:B------:R-:W2:Y:S01]  /*02a0*/  MUFU.RCP R13, R13 ;  /* 0x0000000d000d7308 */ /* 0x000ea20000001000 */
[----:B------:R-:W-:Y:S01]  /*02b0*/  FSEL R2, R2, 1, P1 ;  /* 0x3f80000002027808 */ /* 0x000fe20000800000 */
[----:B------:R-:W-:Y:S01]  /*02c0*/  @!P2 FMUL R3, R3, 16777216 ;  /* 0x4b8000000303a820 */ /* 0x000fe20000400000 */
[----:B---3--:R-:W-:-:S03]  /*02d0*/  FADD R5, R5, -R7 ;  /* 0x8000000705057221 */ /* 0x008fc60000000000 */
[----:B------:R-:W-:Y:S01]  /*02e0*/  @!P3 FMUL R2, R2, 16777216 ;  /* 0x4b8000000202b820 */ /* 0x000fe20000400000 */
[----:B------:R-:W-:Y:S01]  /*02f0*/  FADD R4, R4, -R6 ;  /* 0x8000000604047221 */ /* 0x000fe20000000000 */
[----:B-1----:R-:W-:Y:S02]  /*0300*/  FMUL R7, R12, R3 ;  /* 0x000000030c077220 */ /* 0x002fe40000400000 */
[----:B--2---:R-:W-:Y:S02]  /*0310*/  FMUL R6, R13, R2 ;  /* 0x000000020d067220 */ /* 0x004fe40000400000 */
[----:B------:R-:W1:Y:S01]  /*0320*/  LDC.64 R2, c[0x0][0x210] ;  /* 0x00008400ff027b82 */ /* 0x000e620000000a00 */
[----:B------:R-:W-:Y:S01]  /*0330*/  FMUL R7, R4, R7 ;  /* 0x0000000704077220 */ /* 0x000fe20000400000 */
[----:B------:R-:W-:-:S03]  /*0340*/  FMUL R6, R5, R6 ;  /* 0x0000000605067220 */ /* 0x000fc60000400000 */
[----:B----4-:R-:W-:Y:S01]  /*0350*/  FFMA R8, R8, R7, R10 ;  /* 0x0000000708087223 */ /* 0x010fe2000000000a */
[----:B------:R-:W-:-:S04]  /*0360*/  FFMA R9, R9, R6, R11 ;  /* 0x0000000609097223 */ /* 0x000fc8000000000b */
[----:B------:R-:W-:Y:S02]  /*0370*/  FSETP.GT.AND P0, PT, R8, RZ, PT ;  /* 0x000000ff0800720b */ /* 0x000fe40003f04000 */
[----:B------:R-:W-:-:S11]  /*0380*/  FSETP.GT.AND P1, PT, R9, RZ, PT ;  /* 0x000000ff0900720b */ /* 0x000fd60003f24000 */
[----:B------:R-:W-:Y:S01]  /*0390*/  @!P0 FMUL R8, R8, 0.10000000149011611938 ;  /* 0x3dcccccd08088820 */ /* 0x000fe20000400000 */
[----:B-1----:R-:W-:-:S04]  /*03a0*/  IMAD.WIDE R2, R0, 0x4, R2 ;  /* 0x0000000400027825 */ /* 0x002fc800078e0202 */
[----:B------:R-:W-:-:S05]  /*03b0*/  @!P1 FMUL R9, R9, 0.10000000149011611938 ;  /* 0x3dcccccd09099820 */ /* 0x000fca0000400000 */
[----:B------:R-:W-:Y:S01]  /*03c0*/  STG.E.64 desc[UR4][R2.64], R8 ;  /* 0x0000000802007986 */ /* 0x000fe2000c101b04 */
[----:B------:R-:W-:Y:S05]  /*03d0*/  EXIT ;  /* 0x000000000000794d */ /* 0x000fea0003800000 */
.L_x_0:
[----:B------:R-:W-:-:S00]  /*03e0*/  BRA `(.L_x_0) ;  /* 0xfffffffc00fc7947 */ /* 0x000fc0000383ffff */
[----:B------:R-:W-:-:S00]  /*03f0*/  NOP ;  /* 0x0000000000007918 */ /* 0x000fc00000000000 */
        /* <DEDUP_REMOVED lines=8> */
.L_x_1:


//--------------------- .nv.global.init           --------------------------
	.section	.nv.global.init,"aw",@progbits
.nv.global.init:
	.type		_$_str,@object
	.size		_$_str,(_$_str_$_2 - _$_str)
_$_str:
        /*0000*/ 	.byte	0x5f, 0x5f, 0x43, 0x55, 0x44, 0x41, 0x5f, 0x46, 0x54, 0x5a, 0x00
	.type		_$_str_$_2,@object
	.size		_$_str_$_2,(.L_1 - _$_str_$_2)
_$_str_$_2:
        /*000b*/ 	.byte	0x5f, 0x5f, 0x43, 0x55, 0x44, 0x41, 0x5f, 0x50, 0x52, 0x45, 0x43, 0x5f, 0x53, 0x51, 0x52, 0x54
        /*001b*/ 	.byte	0x00
.L_1:


//--------------------- .nv.constant0.triton_poi_fused__native_batch_norm_legit_no_training_leaky_relu_25 --------------------------
	.section	.nv.constant0.triton_poi_fused__native_batch_norm_legit_no_training_leaky_relu_25,"a",@progbits
	.sectionflags	@""
	.align	4
.nv.constant0.triton_poi_fused__native_batch_norm_legit_no_training_leaky_relu_25:
	.zero		580
